//
// Generated by NVIDIA NVVM Compiler
//
// Compiler Build ID: CL-36424714
// Cuda compilation tools, release 13.0, V13.0.88
// Based on NVVM 20.0.0
//

.version 9.0
.target sm_100
.address_size 64

	// .globl	_Z10stensil_1dPiS_
// _ZZ10stensil_1dPiS_E4temp has been demoted

.visible .entry _Z10stensil_1dPiS_(
	.param .u64 .ptr .align 1 _Z10stensil_1dPiS__param_0,
	.param .u64 .ptr .align 1 _Z10stensil_1dPiS__param_1
)
{
	.reg .pred 	%p<2>;
	.reg .b32 	%r<24>;
	.reg .b64 	%rd<9>;
	// demoted variable
	.shared .align 4 .b8 _ZZ10stensil_1dPiS_E4temp[152];
	ld.param.u64 	%rd3, [_Z10stensil_1dPiS__param_0];
	ld.param.u64 	%rd2, [_Z10stensil_1dPiS__param_1];
	cvta.to.global.u64 	%rd4, %rd3;
	mov.u32 	%r3, %tid.x;
	mov.u32 	%r4, %ctaid.x;
	mov.u32 	%r5, %ntid.x;
	mad.lo.s32 	%r1, %r4, %r5, %r3;
	mul.wide.s32 	%rd5, %r1, 4;
	add.s64 	%rd1, %rd4, %rd5;
	ld.global.u32 	%r6, [%rd1];
	shl.b32 	%r7, %r3, 2;
	mov.u32 	%r8, _ZZ10stensil_1dPiS_E4temp;
	add.s32 	%r2, %r8, %r7;
	st.shared.u32 	[%r2+12], %r6;
	setp.gt.u32 	%p1, %r3, 2;
	@%p1 bra 	$L__BB0_2;
	ld.global.u32 	%r9, [%rd1+-12];
	st.shared.u32 	[%r2], %r9;
	ld.global.u32 	%r10, [%rd1+128];
	st.shared.u32 	[%r2+140], %r10;
$L__BB0_2:
	bar.sync 	0;
	ld.shared.u32 	%r11, [%r2];
	ld.shared.u32 	%r12, [%r2+4];
	add.s32 	%r13, %r12, %r11;
	ld.shared.u32 	%r14, [%r2+8];
	add.s32 	%r15, %r14, %r13;
	ld.shared.u32 	%r16, [%r2+12];
	add.s32 	%r17, %r16, %r15;
	ld.shared.u32 	%r18, [%r2+16];
	add.s32 	%r19, %r18, %r17;
	ld.shared.u32 	%r20, [%r2+20];
	add.s32 	%r21, %r20, %r19;
	ld.shared.u32 	%r22, [%r2+24];
	add.s32 	%r23, %r22, %r21;
	cvta.to.global.u64 	%rd6, %rd2;
	add.s64 	%rd8, %rd6, %rd5;
	st.global.u32 	[%rd8], %r23;
	ret;

}


// ===== COMPILED SASS (sm_100) =====

	.target	sm_100

	.elftype	@"ET_EXEC"


//--------------------- .note.nv.tkinfo           --------------------------
	.section	.note.nv.tkinfo,"",@"SHT_NOTE"
	.sectionflags	@"SHF_NOTE_NV_TKINFO"
	.tkinfo
        /*0018*/ 	.word	0x00000002
        /*0030*/ 	.string	""
        /*0030*/ 	.string	"ptxas"
        /*0030*/ 	.string	"Cuda compilation tools, release 13.0, V13.0.88"
        /*0030*/ 	.string	"Build cuda_13.0.r13.0/compiler.36424714_0"
        /*0030*/ 	.string	"-arch sm_100 -m 64 "



//--------------------- .note.nv.cuinfo           --------------------------
	.section	.note.nv.cuinfo,"",@"SHT_NOTE"
	.sectionflags	@"SHF_NOTE_NV_CUINFO"
        /*0018*/ 	.short	0x0002
        /*001a*/ 	.short	0x0064
        /*001c*/ 	.short	0x0082
	.zero		2


//--------------------- .nv.info                  --------------------------
	.section	.nv.info,"",@"SHT_CUDA_INFO"
	.align	4


	//----- nvinfo : EIATTR_REGCOUNT
	.align		4
        /*0000*/ 	.byte	0x04, 0x2f
        /*0002*/ 	.short	(.L_1 - .L_0)
	.align		4
.L_0:
        /*0004*/ 	.word	index@(_Z10stensil_1dPiS_)
        /*0008*/ 	.word	0x00000011


	//----- nvinfo : EIATTR_FRAME_SIZE
	.align		4
.L_1:
        /*000c*/ 	.byte	0x04, 0x11
        /*000e*/ 	.short	(.L_3 - .L_2)
	.align		4
.L_2:
        /*0010*/ 	.word	index@(_Z10stensil_1dPiS_)
        /*0014*/ 	.word	0x00000000


	//----- nvinfo : EIATTR_MIN_STACK_SIZE
	.align		4
.L_3:
        /*0018*/ 	.byte	0x04, 0x12
        /*001a*/ 	.short	(.L_5 - .L_4)
	.align		4
.L_4:
        /*001c*/ 	.word	index@(_Z10stensil_1dPiS_)
        /*0020*/ 	.word	0x00000000
.L_5:


//--------------------- .nv.compat                --------------------------
	.section	.nv.compat,"",@"SHT_CUDA_COMPAT_INFO"
	.align	4
        /*0000*/ 	.byte	0x02, 0x09, 0x00, 0x00, 0x02, 0x02, 0x01, 0x00, 0x02, 0x05, 0x05, 0x00, 0x03, 0x07, 0x01, 0x01
        /*0010*/ 	.byte	0x02, 0x03, 0x00, 0x00, 0x02, 0x06, 0x01, 0x00, 0x04, 0x0b, 0x08, 0x00, 0x09, 0x00, 0x00, 0x00
        /*0020*/ 	.byte	0x00, 0x00, 0x00, 0x00


//--------------------- .nv.info._Z10stensil_1dPiS_ --------------------------
	.section	.nv.info._Z10stensil_1dPiS_,"",@"SHT_CUDA_INFO"
	.sectionflags	@""
	.align	4


	//----- nvinfo : EIATTR_CUDA_API_VERSION
	.align		4
        /*0000*/ 	.byte	0x04, 0x37
        /*0002*/ 	.short	(.L_7 - .L_6)
.L_6:
        /*0004*/ 	.word	0x00000082


	//----- nvinfo : EIATTR_KPARAM_INFO
	.align		4
.L_7:
        /*0008*/ 	.byte	0x04, 0x17
        /*000a*/ 	.short	(.L_9 - .L_8)
.L_8:
        /*000c*/ 	.word	0x00000000
        /*0010*/ 	.short	0x0001
        /*0012*/ 	.short	0x0008
        /*0014*/ 	.byte	0x00, 0xf5, 0x21, 0x00


	//----- nvinfo : EIATTR_KPARAM_INFO
	.align		4
.L_9:
        /*0018*/ 	.byte	0x04, 0x17
        /*001a*/ 	.short	(.L_11 - .L_10)
.L_10:
        /*001c*/ 	.word	0x00000000
        /*0020*/ 	.short	0x0000
        /*0022*/ 	.short	0x0000
        /*0024*/ 	.byte	0x00, 0xf5, 0x21, 0x00


	//----- nvinfo : EIATTR_SPARSE_MMA_MASK
	.align		4
.L_11:
        /*0028*/ 	.byte	0x03, 0x50
        /*002a*/ 	.short	0x0000


	//----- nvinfo : EIATTR_MAXREG_COUNT
	.align		4
        /*002c*/ 	.byte	0x03, 0x1b
        /*002e*/ 	.short	0x00ff


	//----- nvinfo : EIATTR_NUM_BARRIERS
	.align		4
        /*0030*/ 	.byte	0x02, 0x4c
        /*0032*/ 	.byte	0x01
	.zero		1


	//----- nvinfo : EIATTR_MERCURY_ISA_VERSION
	.align		4
        /*0034*/ 	.byte	0x03, 0x5f
        /*0036*/ 	.short	0x0101


	//----- nvinfo : EIATTR_VRC_CTA_INIT_COUNT
	.align		4
        /*0038*/ 	.byte	0x02, 0x4a
	.zero		1
	.zero		1


	//----- nvinfo : EIATTR_EXIT_INSTR_OFFSETS
	.align		4
        /*003c*/ 	.byte	0x04, 0x1c
        /*003e*/ 	.short	(.L_13 - .L_12)


	//   ....[0]....
.L_12:
        /*0040*/ 	.word	0x00000210


	//----- nvinfo : EIATTR_CBANK_PARAM_SIZE
	.align		4
.L_13:
        /*0044*/ 	.byte	0x03, 0x19
        /*0046*/ 	.short	0x0010


	//----- nvinfo : EIATTR_PARAM_CBANK
	.align		4
        /*0048*/ 	.byte	0x04, 0x0a
        /*004a*/ 	.short	(.L_15 - .L_14)
	.align		4
.L_14:
        /*004c*/ 	.word	index@(.nv.constant0._Z10stensil_1dPiS_)
        /*0050*/ 	.short	0x0380
        /*0052*/ 	.short	0x0010


	//----- nvinfo : EIATTR_SW_WAR
	.align		4
.L_15:
        /*0054*/ 	.byte	0x04, 0x36
        /*0056*/ 	.short	(.L_17 - .L_16)
.L_16:
        /*0058*/ 	.word	0x00000008
.L_17:


//--------------------- .nv.callgraph             --------------------------
	.section	.nv.callgraph,"",@"SHT_CUDA_CALLGRAPH"
	.align	4
	.sectionentsize	8
	.align		4
        /*0000*/ 	.word	0x00000000
	.align		4
        /*0004*/ 	.word	0xffffffff
	.align		4
        /*0008*/ 	.word	0x00000000
	.align		4
        /*000c*/ 	.word	0xfffffffe
	.align		4
        /*0010*/ 	.word	0x00000000
	.align		4
        /*0014*/ 	.word	0xfffffffd
	.align		4
        /*0018*/ 	.word	0x00000000
	.align		4
        /*001c*/ 	.word	0xfffffffc


//--------------------- .text._Z10stensil_1dPiS_  --------------------------
	.section	.text._Z10stensil_1dPiS_,"ax",@progbits
	.align	128
        .global         _Z10stensil_1dPiS_
        .type           _Z10stensil_1dPiS_,@function
        .size           _Z10stensil_1dPiS_,(.L_x_1 - _Z10stensil_1dPiS_)
        .other          _Z10stensil_1dPiS_,@"STO_CUDA_ENTRY STV_DEFAULT"
_Z10stensil_1dPiS_:
.text._Z10stensil_1dPiS_:
[----:B------:R-:W-:Y:S01]  /*0000*/  LDC R1, c[0x0][0x37c] ;  /* 0x0000df00ff017b82 */ /* 0x000fe20000000800 */
[----:B------:R-:W0:Y:S07]  /*0010*/  S2R R7, SR_TID.X ;  /* 0x0000000000077919 */ /* 0x000e2e0000002100 */
[----:B------:R-:W1:Y:S01]  /*0020*/  S2UR UR4, SR_CTAID.X ;  /* 0x00000000000479c3 */ /* 0x000e620000002500 */
[----:B------:R-:W2:Y:S07]  /*0030*/  LDCU.64 UR6, c[0x0][0x358] ;  /* 0x00006b00ff0677ac */ /* 0x000eae0008000a00 */
[----:B------:R-:W1:Y:S08]  /*0040*/  LDC R0, c[0x0][0x360] ;  /* 0x0000d800ff007b82 */ /* 0x000e700000000800 */
[----:B------:R-:W3:Y:S01]  /*0050*/  LDC.64 R2, c[0x0][0x380] ;  /* 0x0000e000ff027b82 */ /* 0x000ee20000000a00 */
[----:B0-----:R-:W-:Y:S01]  /*0060*/  ISETP.GT.U32.AND P0, PT, R7, 0x2, PT ;  /* 0x000000020700780c */ /* 0x001fe20003f04070 */
[----:B-1----:R-:W-:-:S04]  /*0070*/  IMAD R5, R0, UR4, R7 ;  /* 0x0000000400057c24 */ /* 0x002fc8000f8e0207 */
[----:B---3--:R-:W-:-:S05]  /*0080*/  IMAD.WIDE R2, R5, 0x4, R2 ;  /* 0x0000000405027825 */ /* 0x008fca00078e0202 */
[----:B--2---:R-:W2:Y:S04]  /*0090*/  LDG.E R0, desc[UR6][R2.64] ;  /* 0x0000000602007981 */ /* 0x004ea8000c1e1900 */
[----:B------:R-:W3:Y:S04]  /*00a0*/  @!P0 LDG.E R4, desc[UR6][R2.64+-0xc] ;  /* 0xfffff40602048981 */ /* 0x000ee8000c1e1900 */
[----:B------:R0:W4:Y:S01]  /*00b0*/  @!P0 LDG.E R6, desc[UR6][R2.64+0x80] ;  /* 0x0000800602068981 */ /* 0x000122000c1e1900 */
[----:B------:R-:W1:Y:S01]  /*00c0*/  S2UR UR5, SR_CgaCtaId ;  /* 0x00000000000579c3 */ /* 0x000e620000008800 */
[----:B------:R-:W-:-:S07]  /*00d0*/  UMOV UR4, 0x400 ;  /* 0x0000040000047882 */ /* 0x000fce0000000000 */
[----:B0-----:R-:W0:Y:S01]  /*00e0*/  LDC.64 R2, c[0x0][0x388] ;  /* 0x0000e200ff027b82 */ /* 0x001e220000000a00 */
[----:B-1----:R-:W-:-:S06]  /*00f0*/  ULEA UR4, UR5, UR4, 0x18 ;  /* 0x0000000405047291 */ /* 0x002fcc000f8ec0ff */
[----:B------:R-:W-:Y:S01]  /*0100*/  LEA R7, R7, UR4, 0x2 ;  /* 0x0000000407077c11 */ /* 0x000fe2000f8e10ff */
[----:B0-----:R-:W-:-:S04]  /*0110*/  IMAD.WIDE R2, R5, 0x4, R2 ;  /* 0x0000000405027825 */ /* 0x001fc800078e0202 */
[----:B--2---:R-:W-:Y:S04]  /*0120*/  STS [R7+0xc], R0 ;  /* 0x00000c0007007388 */ /* 0x004fe80000000800 */
[----:B---3--:R-:W-:Y:S04]  /*0130*/  @!P0 STS [R7], R4 ;  /* 0x0000000407008388 */ /* 0x008fe80000000800 */
[----:B----4-:R-:W-:Y:S01]  /*0140*/  @!P0 STS [R7+0x8c], R6 ;  /* 0x00008c0607008388 */ /* 0x010fe20000000800 */
[----:B------:R-:W-:Y:S06]  /*0150*/  BAR.SYNC.DEFER_BLOCKING 0x0 ;  /* 0x0000000000007b1d */ /* 0x000fec0000010000 */
[----:B------:R-:W-:Y:S04]  /*0160*/  LDS R8, [R7] ;  /* 0x0000000007087984 */ /* 0x000fe80000000800 */
[----:B------:R-:W-:Y:S04]  /*0170*/  LDS R9, [R7+0x4] ;  /* 0x0000040007097984 */ /* 0x000fe80000000800 */
[----:B------:R-:W0:Y:S04]  /*0180*/  LDS R10, [R7+0x8] ;  /* 0x00000800070a7984 */ /* 0x000e280000000800 */
[----:B------:R-:W-:Y:S04]  /*0190*/  LDS R11, [R7+0xc] ;  /* 0x00000c00070b7984 */ /* 0x000fe80000000800 */
[----:B------:R-:W1:Y:S04]  /*01a0*/  LDS R12, [R7+0x10] ;  /* 0x00001000070c7984 */ /* 0x000e680000000800 */
[----:B------:R-:W-:Y:S04]  /*01b0*/  LDS R13, [R7+0x14] ;  /* 0x00001400070d7984 */ /* 0x000fe80000000800 */
[----:B------:R-:W2:Y:S01]  /*01c0*/  LDS R14, [R7+0x18] ;  /* 0x00001800070e7984 */ /* 0x000ea20000000800 */
[----:B0-----:R-:W-:-:S04]  /*01d0*/  IADD3 R8, PT, PT, R10, R9, R8 ;  /* 0x000000090a087210 */ /* 0x001fc80007ffe008 */
[----:B-1----:R-:W-:-:S04]  /*01e0*/  IADD3 R8, PT, PT, R12, R11, R8 ;  /* 0x0000000b0c087210 */ /* 0x002fc80007ffe008 */
[----:B--2---:R-:W-:-:S05]  /*01f0*/  IADD3 R13, PT, PT, R14, R13, R8 ;  /* 0x0000000d0e0d7210 */ /* 0x004fca0007ffe008 */
[----:B------:R-:W-:Y:S01]  /*0200*/  STG.E desc[UR6][R2.64], R13 ;  /* 0x0000000d02007986 */ /* 0x000fe2000c101906 */
[----:B------:R-:W-:Y:S05]  /*0210*/  EXIT ;  /* 0x000000000000794d */ /* 0x000fea0003800000 */
.L_x_0:
[----:B------:R-:W-:-:S00]  /*0220*/  BRA `(.L_x_0) ;  /* 0xfffffffc00fc7947 */ /* 0x000fc0000383ffff */
[----:B------:R-:W-:-:S00]  /*0230*/  NOP ;  /* 0x0000000000007918 */ /* 0x000fc00000000000 */
        /* <DEDUP_REMOVED lines=12> */
.L_x_1:


//--------------------- .nv.shared._Z10stensil_1dPiS_ --------------------------
	.section	.nv.shared._Z10stensil_1dPiS_,"aw",@nobits
	.sectionflags	@""
	.align	4
.nv.shared._Z10stensil_1dPiS_:
	.zero		1176


//--------------------- .nv.shared.reserved.0     --------------------------
	.section	.nv.shared.reserved.0,"aw",@nobits
	.weak		__nv_reservedSMEM_offset_0_alias
	.size		__nv_reservedSMEM_offset_0_alias, 0, 64
	.other		__nv_reservedSMEM_offset_0_alias,@"STO_CUDA_RESERVED_SHARED STV_DEFAULT"
__nv_reservedSMEM_offset_0_alias:
	.zero		0
	.zero		64


//--------------------- .nv.constant0._Z10stensil_1dPiS_ --------------------------
	.section	.nv.constant0._Z10stensil_1dPiS_,"a",@progbits
	.sectionflags	@""
	.align	4
.nv.constant0._Z10stensil_1dPiS_:
	.zero		912


//--------------------- SYMBOLS --------------------------

	.type		.nv.reservedSmem.offset0,@object
	.size		.nv.reservedSmem.offset0,0x4
	.type		.nv.reservedSmem.cap,@object
	.size		.nv.reservedSmem.cap,0x4
